	.headerflags	@"EF_CUDA_TEXMODE_UNIFIED EF_CUDA_64BIT_ADDRESS EF_CUDA_ACCELERATORS EF_CUDA_SM90 EF_CUDA_VIRTUAL_SM(EF_CUDA_SM90)"
	.elftype	@"ET_EXEC"


//--------------------- .nv.info                  --------------------------
	.section	.nv.info,"",@"SHT_CUDA_INFO"
	.align	4


	//----- nvinfo : EIATTR_REGCOUNT
	.align		4
        /*0000*/ 	.byte	0x04, 0x2f
        /*0002*/ 	.short	(.L_3 - .L_2)
	.align		4
.L_2:
        /*0004*/ 	.word	index@(triton_poi_fused__native_batch_norm_legit_no_training_add_37)
        /*0008*/ 	.word	0x0000001a


	//----- nvinfo : EIATTR_MIN_STACK_SIZE
	.align		4
.L_3:
        /*000c*/ 	.byte	0x04, 0x12
        /*000e*/ 	.short	(.L_5 - .L_4)
	.align		4
.L_4:
        /*0010*/ 	.word	index@(triton_poi_fused__native_batch_norm_legit_no_training_add_37)
        /*0014*/ 	.word	0x00000000


	//----- nvinfo : EIATTR_FRAME_SIZE
	.align		4
.L_5:
        /*0018*/ 	.byte	0x04, 0x11
        /*001a*/ 	.short	(.L_7 - .L_6)
	.align		4
.L_6:
        /*001c*/ 	.word	index@(triton_poi_fused__native_batch_norm_legit_no_training_add_37)
        /*0020*/ 	.word	0x00000000


	//----- nvinfo : EIATTR_MIN_STACK_SIZE
	.align		4
.L_7:
        /*0024*/ 	.byte	0x04, 0x12
        /*0026*/ 	.short	(.L_9 - .L_8)
	.align		4
.L_8:
        /*0028*/ 	.word	index@(triton_poi_fused__native_batch_norm_legit_no_training_add_37)
        /*002c*/ 	.word	0x00000000
.L_9:


//--------------------- .nv.info.triton_poi_fused__native_batch_norm_legit_no_training_add_37 --------------------------
	.section	.nv.info.triton_poi_fused__native_batch_norm_legit_no_training_add_37,"",@"SHT_CUDA_INFO"
	.sectionflags	@""
	.align	4


	//----- nvinfo : EIATTR_CUDA_API_VERSION
	.align		4
        /*0000*/ 	.byte	0x04, 0x37
        /*0002*/ 	.short	(.L_11 - .L_10)
.L_10:
        /*0004*/ 	.word	0x0000007c


	//----- nvinfo : EIATTR_KPARAM_INFO
	.align		4
.L_11:
        /*0008*/ 	.byte	0x04, 0x17
        /*000a*/ 	.short	(.L_13 - .L_12)
.L_12:
        /*000c*/ 	.word	0x00000000
        /*0010*/ 	.short	0x0007
        /*0012*/ 	.short	0x0038
        /*0014*/ 	.byte	0x00, 0xf0, 0x11, 0x00


	//----- nvinfo : EIATTR_KPARAM_INFO
	.align		4
.L_13:
        /*0018*/ 	.byte	0x04, 0x17
        /*001a*/ 	.short	(.L_15 - .L_14)
.L_14:
        /*001c*/ 	.word	0x00000000
        /*0020*/ 	.short	0x0006
        /*0022*/ 	.short	0x0030
        /*0024*/ 	.byte	0x00, 0xf4, 0x21, 0x00


	//----- nvinfo : EIATTR_KPARAM_INFO
	.align		4
.L_15:
        /*0028*/ 	.byte	0x04, 0x17
        /*002a*/ 	.short	(.L_17 - .L_16)
.L_16:
        /*002c*/ 	.word	0x00000000
        /*0030*/ 	.short	0x0005
        /*0032*/ 	.short	0x0028
        /*0034*/ 	.byte	0x00, 0xf4, 0x21, 0x00


	//----- nvinfo : EIATTR_KPARAM_INFO
	.align		4
.L_17:
        /*0038*/ 	.byte	0x04, 0x17
        /*003a*/ 	.short	(.L_19 - .L_18)
.L_18:
        /*003c*/ 	.word	0x00000000
        /*0040*/ 	.short	0x0004
        /*0042*/ 	.short	0x0020
        /*0044*/ 	.byte	0x00, 0xf4, 0x21, 0x00


	//----- nvinfo : EIATTR_KPARAM_INFO
	.align		4
.L_19:
        /*0048*/ 	.byte	0x04, 0x17
        /*004a*/ 	.short	(.L_21 - .L_20)
.L_20:
        /*004c*/ 	.word	0x00000000
        /*0050*/ 	.short	0x0003
        /*0052*/ 	.short	0x0018
        /*0054*/ 	.byte	0x00, 0xf4, 0x21, 0x00


	//----- nvinfo : EIATTR_KPARAM_INFO
	.align		4
.L_21:
        /*0058*/ 	.byte	0x04, 0x17
        /*005a*/ 	.short	(.L_23 - .L_22)
.L_22:
        /*005c*/ 	.word	0x00000000
        /*0060*/ 	.short	0x0002
        /*0062*/ 	.short	0x0010
        /*0064*/ 	.byte	0x00, 0xf4, 0x21, 0x00


	//----- nvinfo : EIATTR_KPARAM_INFO
	.align		4
.L_23:
        /*0068*/ 	.byte	0x04, 0x17
        /*006a*/ 	.short	(.L_25 - .L_24)
.L_24:
        /*006c*/ 	.word	0x00000000
        /*0070*/ 	.short	0x0001
        /*0072*/ 	.short	0x0008
        /*0074*/ 	.byte	0x00, 0xf4, 0x21, 0x00


	//----- nvinfo : EIATTR_KPARAM_INFO
	.align		4
.L_25:
        /*0078*/ 	.byte	0x04, 0x17
        /*007a*/ 	.short	(.L_27 - .L_26)
.L_26:
        /*007c*/ 	.word	0x00000000
        /*0080*/ 	.short	0x0000
        /*0082*/ 	.short	0x0000
        /*0084*/ 	.byte	0x00, 0xf4, 0x21, 0x00


	//----- nvinfo : EIATTR_SPARSE_MMA_MASK
	.align		4
.L_27:
        /*0088*/ 	.byte	0x03, 0x50
        /*008a*/ 	.short	0x0000


	//----- nvinfo : EIATTR_MAXREG_COUNT
	.align		4
        /*008c*/ 	.byte	0x03, 0x1b
        /*008e*/ 	.short	0x00ff


	//----- nvinfo : EIATTR_EXIT_INSTR_OFFSETS
	.align		4
        /*0090*/ 	.byte	0x04, 0x1c
        /*0092*/ 	.short	(.L_29 - .L_28)


	//   ....[0]....
.L_28:
        /*0094*/ 	.word	0x00000430


	//   ....[1]....
        /*0098*/ 	.word	0x00000450


	//----- nvinfo : EIATTR_REQNTID
	.align		4
.L_29:
        /*009c*/ 	.byte	0x04, 0x10
        /*009e*/ 	.short	(.L_31 - .L_30)
.L_30:
        /*00a0*/ 	.word	0x00000080
        /*00a4*/ 	.word	0x00000001
        /*00a8*/ 	.word	0x00000001


	//----- nvinfo : EIATTR_CBANK_PARAM_SIZE
	.align		4
.L_31:
        /*00ac*/ 	.byte	0x03, 0x19
        /*00ae*/ 	.short	0x003c


	//----- nvinfo : EIATTR_PARAM_CBANK
	.align		4
        /*00b0*/ 	.byte	0x04, 0x0a
        /*00b2*/ 	.short	(.L_33 - .L_32)
	.align		4
.L_32:
        /*00b4*/ 	.word	index@(.nv.constant0.triton_poi_fused__native_batch_norm_legit_no_training_add_37)
        /*00b8*/ 	.short	0x0210
        /*00ba*/ 	.short	0x003c


	//----- nvinfo : EIATTR_SW_WAR
	.align		4
.L_33:
        /*00bc*/ 	.byte	0x04, 0x36
        /*00be*/ 	.short	(.L_35 - .L_34)
.L_34:
        /*00c0*/ 	.word	0x00000008
.L_35:


//--------------------- .nv.callgraph             --------------------------
	.section	.nv.callgraph,"",@"SHT_CUDA_CALLGRAPH"
	.align	4
	.sectionentsize	8
	.align		4
        /*0000*/ 	.word	0x00000000
	.align		4
        /*0004*/ 	.word	0xffffffff
	.align		4
        /*0008*/ 	.word	0x00000000
	.align		4
        /*000c*/ 	.word	0xfffffffe
	.align		4
        /*0010*/ 	.word	0x00000000
	.align		4
        /*0014*/ 	.word	0xfffffffd
	.align		4
        /*0018*/ 	.word	0x00000000
	.align		4
        /*001c*/ 	.word	0xfffffffc


//--------------------- .nv.constant4             --------------------------
	.section	.nv.constant4,"a",@progbits
	.align	8
	.align		8
.nv.constant4:
        /*0000*/ 	.dword	_$_str
	.align		8
        /*0008*/ 	.dword	_$_str_$_2


//--------------------- .text.triton_poi_fused__native_batch_norm_legit_no_training_add_37 --------------------------
	.section	.text.triton_poi_fused__native_batch_norm_legit_no_training_add_37,"ax",@progbits
	.align	128
        .global         triton_poi_fused__native_batch_norm_legit_no_training_add_37
        .type           triton_poi_fused__native_batch_norm_legit_no_training_add_37,@function
        .size           triton_poi_fused__native_batch_norm_legit_no_training_add_37,(.L_x_1 - triton_poi_fused__native_batch_norm_legit_no_training_add_37)
        .other          triton_poi_fused__native_batch_norm_legit_no_training_add_37,@"STO_CUDA_ENTRY STV_DEFAULT"
triton_poi_fused__native_batch_norm_legit_no_training_add_37:
.text.triton_poi_fused__native_batch_norm_legit_no_training_add_37:
[----:B------:R-:W0:Y:S01]  /*0000*/  LDC R1, c[0x0][0x28] ;  /* 0x00000a00ff017b82 */ /* 0x000e220000000800 */
[----:B------:R-:W1:Y:S07]  /*0010*/  S2R R0, SR_TID.X ;  /* 0x0000000000007919 */ /* 0x000e6e0000002100 */
[----:B------:R-:W2:Y:S01]  /*0020*/  LDC.64 R12, c[0x0][0x228] ;  /* 0x00008a00ff0c7b82 */ /* 0x000ea20000000a00 */
[----:B------:R-:W-:Y:S01]  /*0030*/  CS2R R4, SRZ ;  /* 0x0000000000047805 */ /* 0x000fe2000001ff00 */
[----:B------:R-:W-:Y:S01]  /*0040*/  ULDC.64 UR4, c[0x0][0x208] ;  /* 0x0000820000047ab9 */ /* 0x000fe20000000a00 */
[----:B------:R-:W3:Y:S05]  /*0050*/  S2R R3, SR_CTAID.X ;  /* 0x0000000000037919 */ /* 0x000eea0000002500 */
[----:B------:R-:W4:Y:S08]  /*0060*/  LDC.64 R16, c[0x0][0x218] ;  /* 0x00008600ff107b82 */ /* 0x000f300000000a00 */
[----:B------:R-:W5:Y:S08]  /*0070*/  LDC.64 R18, c[0x0][0x220] ;  /* 0x00008800ff127b82 */ /* 0x000f700000000a00 */
[----:B------:R-:W5:Y:S01]  /*0080*/  LDC.64 R20, c[0x0][0x230] ;  /* 0x00008c00ff147b82 */ /* 0x000f620000000a00 */
[----:B-1----:R-:W-:-:S07]  /*0090*/  SHF.L.U32 R0, R0, 0x1, RZ ;  /* 0x0000000100007819 */ /* 0x002fce00000006ff */
[----:B------:R-:W1:Y:S01]  /*00a0*/  LDC.64 R22, c[0x0][0x238] ;  /* 0x00008e00ff167b82 */ /* 0x000e620000000a00 */
[----:B------:R-:W-:-:S04]  /*00b0*/  LOP3.LUT R0, R0, 0xfe, RZ, 0xc0, !PT ;  /* 0x000000fe00007812 */ /* 0x000fc800078ec0ff */
[----:B---3--:R-:W-:-:S03]  /*00c0*/  LEA R0, R3, R0, 0x8 ;  /* 0x0000000003007211 */ /* 0x008fc600078e40ff */
[----:B------:R-:W3:Y:S01]  /*00d0*/  LDC.64 R8, c[0x0][0x210] ;  /* 0x00008400ff087b82 */ /* 0x000ee20000000a00 */
[C---:B------:R-:W-:Y:S01]  /*00e0*/  ISETP.GE.AND P4, PT, R0.reuse, 0xc00, PT ;  /* 0x00000c000000780c */ /* 0x040fe20003f86270 */
[----:B------:R-:W-:-:S05]  /*00f0*/  IMAD.HI R2, R0, 0x2aaaaaab, RZ ;  /* 0x2aaaaaab00027827 */ /* 0x000fca00078e02ff */
[----:B------:R-:W-:-:S04]  /*0100*/  SHF.R.U32.HI R3, RZ, 0x1f, R2 ;  /* 0x0000001fff037819 */ /* 0x000fc80000011602 */
[----:B------:R-:W-:-:S05]  /*0110*/  LEA.HI R3, R2, R3, RZ, 0x1d ;  /* 0x0000000302037211 */ /* 0x000fca00078fe8ff */
[----:B------:R-:W-:-:S04]  /*0120*/  IMAD R10, R3, -0x30, R0 ;  /* 0xffffffd0030a7824 */ /* 0x000fc800078e0200 */
[----:B--2---:R-:W-:-:S05]  /*0130*/  IMAD.WIDE R12, R10, 0x4, R12 ;  /* 0x000000040a0c7825 */ /* 0x004fca00078e020c */
[----:B------:R2:W3:Y:S01]  /*0140*/  @!P4 LDG.E.EL.64 R4, desc[UR4][R12.64] ;  /* 0x000000040c04c981 */ /* 0x0004e2000c2e1b00 */
[----:B------:R-:W-:Y:S02]  /*0150*/  CS2R R2, SRZ ;  /* 0x0000000000027805 */ /* 0x000fe4000001ff00 */
[----:B------:R-:W-:Y:S01]  /*0160*/  CS2R R6, SRZ ;  /* 0x0000000000067805 */ /* 0x000fe2000001ff00 */
[----:B----4-:R-:W-:-:S04]  /*0170*/  IMAD.WIDE R16, R0, 0x4, R16 ;  /* 0x0000000400107825 */ /* 0x010fc800078e0210 */
[C---:B-----5:R-:W-:Y:S01]  /*0180*/  IMAD.WIDE R18, R10.reuse, 0x4, R18 ;  /* 0x000000040a127825 */ /* 0x060fe200078e0212 */
[----:B------:R-:W4:Y:S01]  /*0190*/  @!P4 LDG.E.64 R2, desc[UR4][R16.64] ;  /* 0x000000041002c981 */ /* 0x000f22000c1e1b00 */
[----:B--2---:R-:W-:Y:S02]  /*01a0*/  CS2R R12, SRZ ;  /* 0x00000000000c7805 */ /* 0x004fe4000001ff00 */
[C---:B0-----:R-:W-:Y:S01]  /*01b0*/  IMAD.WIDE R20, R10.reuse, 0x4, R20 ;  /* 0x000000040a147825 */ /* 0x041fe200078e0214 */
[----:B------:R-:W4:Y:S03]  /*01c0*/  @!P4 LDG.E.EL.64 R6, desc[UR4][R18.64] ;  /* 0x000000041206c981 */ /* 0x000f26000c2e1b00 */
[----:B-1----:R-:W-:Y:S01]  /*01d0*/  IMAD.WIDE R22, R10, 0x4, R22 ;  /* 0x000000040a167825 */ /* 0x002fe200078e0216 */
[----:B------:R-:W-:Y:S02]  /*01e0*/  CS2R R10, SRZ ;  /* 0x00000000000a7805 */ /* 0x000fe4000001ff00 */
[----:B------:R-:W-:Y:S01]  /*01f0*/  CS2R R14, SRZ ;  /* 0x00000000000e7805 */ /* 0x000fe2000001ff00 */
[----:B------:R-:W2:Y:S01]  /*0200*/  @!P4 LDG.E.EL.64 R12, desc[UR4][R20.64] ;  /* 0x00000004140cc981 */ /* 0x000ea2000c2e1b00 */
[----:B---3--:R-:W-:-:S03]  /*0210*/  IMAD.WIDE R8, R0, 0x4, R8 ;  /* 0x0000000400087825 */ /* 0x008fc600078e0208 */
[----:B------:R-:W2:Y:S04]  /*0220*/  @!P4 LDG.E.EL.64 R10, desc[UR4][R22.64] ;  /* 0x00000004160ac981 */ /* 0x000ea8000c2e1b00 */
[----:B------:R0:W3:Y:S02]  /*0230*/  @!P4 LDG.E.64 R14, desc[UR4][R8.64] ;  /* 0x00000004080ec981 */ /* 0x0000e4000c1e1b00 */
[----:B0-----:R-:W-:Y:S01]  /*0240*/  HFMA2.MMA R8, -RZ, RZ, 1.625, 0 ;  /* 0x3e800000ff087435 */ /* 0x001fe200000001ff */
[----:B------:R-:W-:Y:S01]  /*0250*/  FADD R4, R4, 9.9999997473787516356e-06 ;  /* 0x3727c5ac04047421 */ /* 0x000fe20000000000 */
[----:B------:R-:W-:-:S03]  /*0260*/  FADD R5, R5, 9.9999997473787516356e-06 ;  /* 0x3727c5ac05057421 */ /* 0x000fc60000000000 */
[----:B------:R-:W0:Y:S08]  /*0270*/  MUFU.SQRT R16, R4 ;  /* 0x0000000400107308 */ /* 0x000e300000002000 */
[----:B------:R1:W5:Y:S01]  /*0280*/  MUFU.SQRT R17, R5 ;  /* 0x0000000500117308 */ /* 0x0003620000002000 */
[----:B----4-:R-:W-:Y:S01]  /*0290*/  FADD R3, -R7, R3 ;  /* 0x0000000307037221 */ /* 0x010fe20000000100 */
[----:B------:R-:W-:Y:S01]  /*02a0*/  FADD R2, -R6, R2 ;  /* 0x0000000206027221 */ /* 0x000fe20000000100 */
[----:B0-----:R-:W-:-:S02]  /*02b0*/  FSETP.GT.AND P0, PT, R16, 8.50705917302346158658e+37, PT ;  /* 0x7e8000001000780b */ /* 0x001fc40003f04000 */
[----:B------:R-:W-:Y:S01]  /*02c0*/  FSETP.GEU.AND P2, PT, R16, 1.175494350822287508e-38, PT ;  /* 0x008000001000780b */ /* 0x000fe20003f4e000 */
[----:B-1----:R-:W0:Y:S01]  /*02d0*/  LDC.64 R4, c[0x0][0x240] ;  /* 0x00009000ff047b82 */ /* 0x002e220000000a00 */
[C---:B------:R-:W-:Y:S02]  /*02e0*/  FSEL R9, R8.reuse, 1, P0 ;  /* 0x3f80000008097808 */ /* 0x040fe40000000000 */
[C---:B-----5:R-:W-:Y:S02]  /*02f0*/  FSETP.GT.AND P1, PT, R17.reuse, 8.50705917302346158658e+37, PT ;  /* 0x7e8000001100780b */ /* 0x060fe40003f24000 */
[----:B------:R-:W-:Y:S02]  /*0300*/  FSETP.GEU.AND P3, PT, R17, 1.175494350822287508e-38, PT ;  /* 0x008000001100780b */ /* 0x000fe40003f6e000 */
[----:B------:R-:W-:-:S03]  /*0310*/  FSEL R8, R8, 1, P1 ;  /* 0x3f80000008087808 */ /* 0x000fc60000800000 */
[----:B------:R-:W-:Y:S02]  /*0320*/  @P0 FMUL R16, R16, 0.25 ;  /* 0x3e80000010100820 */ /* 0x000fe40000400000 */
[----:B------:R-:W-:Y:S02]  /*0330*/  @!P2 FMUL R9, R9, 16777216 ;  /* 0x4b8000000909a820 */ /* 0x000fe40000400000 */
[----:B------:R-:W-:Y:S02]  /*0340*/  @!P2 FMUL R16, R16, 16777216 ;  /* 0x4b8000001010a820 */ /* 0x000fe40000400000 */
[----:B------:R-:W-:-:S04]  /*0350*/  @P1 FMUL R17, R17, 0.25 ;  /* 0x3e80000011111820 */ /* 0x000fc80000400000 */
[----:B------:R-:W1:Y:S01]  /*0360*/  MUFU.RCP R16, R16 ;  /* 0x0000001000107308 */ /* 0x000e620000001000 */
[----:B------:R-:W-:Y:S01]  /*0370*/  @!P3 FMUL R8, R8, 16777216 ;  /* 0x4b8000000808b820 */ /* 0x000fe20000400000 */
[----:B------:R-:W-:Y:S01]  /*0380*/  @!P3 FMUL R17, R17, 16777216 ;  /* 0x4b8000001111b820 */ /* 0x000fe20000400000 */
[----:B0-----:R-:W-:-:S05]  /*0390*/  IMAD.WIDE R4, R0, 0x4, R4 ;  /* 0x0000000400047825 */ /* 0x001fca00078e0204 */
[----:B------:R-:W0:Y:S01]  /*03a0*/  MUFU.RCP R17, R17 ;  /* 0x0000001100117308 */ /* 0x000e220000001000 */
[----:B-1----:R-:W-:-:S04]  /*03b0*/  FMUL R9, R16, R9 ;  /* 0x0000000910097220 */ /* 0x002fc80000400000 */
[----:B------:R-:W-:Y:S01]  /*03c0*/  FMUL R9, R2, R9 ;  /* 0x0000000902097220 */ /* 0x000fe20000400000 */
[----:B0-----:R-:W-:-:S03]  /*03d0*/  FMUL R8, R17, R8 ;  /* 0x0000000811087220 */ /* 0x001fc60000400000 */
[----:B--2---:R-:W-:Y:S01]  /*03e0*/  FFMA R9, R9, R12, R10 ;  /* 0x0000000c09097223 */ /* 0x004fe2000000000a */
[----:B------:R-:W-:-:S03]  /*03f0*/  FMUL R8, R3, R8 ;  /* 0x0000000803087220 */ /* 0x000fc60000400000 */
[----:B---3--:R-:W-:Y:S01]  /*0400*/  FADD R14, R9, R14 ;  /* 0x0000000e090e7221 */ /* 0x008fe20000000000 */
[----:B------:R-:W-:-:S04]  /*0410*/  FFMA R8, R8, R13, R11 ;  /* 0x0000000d08087223 */ /* 0x000fc8000000000b */
[----:B------:R-:W-:Y:S01]  /*0420*/  FADD R15, R8, R15 ;  /* 0x0000000f080f7221 */ /* 0x000fe20000000000 */
[----:B------:R-:W-:Y:S06]  /*0430*/  @P4 EXIT ;  /* 0x000000000000494d */ /* 0x000fec0003800000 */
[----:B------:R-:W-:Y:S01]  /*0440*/  STG.E.64 desc[UR4][R4.64], R14 ;  /* 0x0000000e04007986 */ /* 0x000fe2000c101b04 */
[----:B------:R-:W-:Y:S05]  /*0450*/  EXIT ;  /* 0x000000000000794d */ /* 0x000fea0003800000 */
.L_x_0:
[----:B------:R-:W-:-:S00]  /*0460*/  BRA `(.L_x_0) ;  /* 0xfffffffc00fc7947 */ /* 0x000fc0000383ffff */
[----:B------:R-:W-:-:S00]  /*0470*/  NOP ;  /* 0x0000000000007918 */ /* 0x000fc00000000000 */
        /* <DEDUP_REMOVED lines=8> */
.L_x_1:


//--------------------- .nv.global.init           --------------------------
	.section	.nv.global.init,"aw",@progbits
.nv.global.init:
	.type		_$_str,@object
	.size		_$_str,(_$_str_$_2 - _$_str)
_$_str:
        /*0000*/ 	.byte	0x5f, 0x5f, 0x43, 0x55, 0x44, 0x41, 0x5f, 0x46, 0x54, 0x5a, 0x00
	.type		_$_str_$_2,@object
	.size		_$_str_$_2,(.L_1 - _$_str_$_2)
_$_str_$_2:
        /*000b*/ 	.byte	0x5f, 0x5f, 0x43, 0x55, 0x44, 0x41, 0x5f, 0x50, 0x52, 0x45, 0x43, 0x5f, 0x53, 0x51, 0x52, 0x54
        /*001b*/ 	.byte	0x00
.L_1:


//--------------------- .nv.constant0.triton_poi_fused__native_batch_norm_legit_no_training_add_37 --------------------------
	.section	.nv.constant0.triton_poi_fused__native_batch_norm_legit_no_training_add_37,"a",@progbits
	.sectionflags	@""
	.align	4
.nv.constant0.triton_poi_fused__native_batch_norm_legit_no_training_add_37:
	.zero		588
